//
// Generated by NVIDIA NVVM Compiler
//
// Compiler Build ID: CL-36424714
// Cuda compilation tools, release 13.0, V13.0.88
// Based on NVVM 20.0.0
//

.version 9.0
.target sm_100
.address_size 64

	// .globl	_Z9CUDACountPcS_PiS0_S0_

.visible .entry _Z9CUDACountPcS_PiS0_S0_(
	.param .u64 .ptr .align 1 _Z9CUDACountPcS_PiS0_S0__param_0,
	.param .u64 .ptr .align 1 _Z9CUDACountPcS_PiS0_S0__param_1,
	.param .u64 .ptr .align 1 _Z9CUDACountPcS_PiS0_S0__param_2,
	.param .u64 .ptr .align 1 _Z9CUDACountPcS_PiS0_S0__param_3,
	.param .u64 .ptr .align 1 _Z9CUDACountPcS_PiS0_S0__param_4
)
{
	.reg .pred 	%p<5>;
	.reg .b16 	%rs<3>;
	.reg .b32 	%r<11>;
	.reg .b64 	%rd<15>;

	ld.param.u64 	%rd3, [_Z9CUDACountPcS_PiS0_S0__param_0];
	ld.param.u64 	%rd4, [_Z9CUDACountPcS_PiS0_S0__param_1];
	ld.param.u64 	%rd6, [_Z9CUDACountPcS_PiS0_S0__param_2];
	ld.param.u64 	%rd7, [_Z9CUDACountPcS_PiS0_S0__param_3];
	ld.param.u64 	%rd5, [_Z9CUDACountPcS_PiS0_S0__param_4];
	cvta.to.global.u64 	%rd8, %rd6;
	cvta.to.global.u64 	%rd9, %rd7;
	mov.u32 	%r1, %tid.x;
	ld.global.u32 	%r2, [%rd9];
	add.s32 	%r5, %r2, %r1;
	ld.global.u32 	%r6, [%rd8];
	setp.gt.s32 	%p1, %r5, %r6;
	@%p1 bra 	$L__BB0_6;
	setp.lt.s32 	%p2, %r2, 1;
	@%p2 bra 	$L__BB0_5;
	cvta.to.global.u64 	%rd1, %rd3;
	cvta.to.global.u64 	%rd2, %rd4;
	mov.b32 	%r10, 0;
	bra.uni 	$L__BB0_4;
$L__BB0_3:
	add.s32 	%r10, %r10, 1;
	setp.ge.s32 	%p4, %r10, %r2;
	@%p4 bra 	$L__BB0_5;
$L__BB0_4:
	add.s32 	%r8, %r10, %r1;
	cvt.u64.u32 	%rd10, %r8;
	add.s64 	%rd11, %rd1, %rd10;
	ld.global.u8 	%rs1, [%rd11];
	cvt.u64.u32 	%rd12, %r10;
	add.s64 	%rd13, %rd2, %rd12;
	ld.global.u8 	%rs2, [%rd13];
	setp.eq.s16 	%p3, %rs1, %rs2;
	@%p3 bra 	$L__BB0_3;
	bra.uni 	$L__BB0_6;
$L__BB0_5:
	cvta.to.global.u64 	%rd14, %rd5;
	atom.global.add.u32 	%r9, [%rd14], 1;
$L__BB0_6:
	ret;

}


// ===== COMPILED SASS (sm_100) =====

	.target	sm_100

	.elftype	@"ET_EXEC"


//--------------------- .note.nv.tkinfo           --------------------------
	.section	.note.nv.tkinfo,"",@"SHT_NOTE"
	.sectionflags	@"SHF_NOTE_NV_TKINFO"
	.tkinfo
        /*0018*/ 	.word	0x00000002
        /*0030*/ 	.string	""
        /*0030*/ 	.string	"ptxas"
        /*0030*/ 	.string	"Cuda compilation tools, release 13.0, V13.0.88"
        /*0030*/ 	.string	"Build cuda_13.0.r13.0/compiler.36424714_0"
        /*0030*/ 	.string	"-arch sm_100 -m 64 "



//--------------------- .note.nv.cuinfo           --------------------------
	.section	.note.nv.cuinfo,"",@"SHT_NOTE"
	.sectionflags	@"SHF_NOTE_NV_CUINFO"
        /*0018*/ 	.short	0x0002
        /*001a*/ 	.short	0x0064
        /*001c*/ 	.short	0x0082
	.zero		2


//--------------------- .nv.info                  --------------------------
	.section	.nv.info,"",@"SHT_CUDA_INFO"
	.align	4


	//----- nvinfo : EIATTR_REGCOUNT
	.align		4
        /*0000*/ 	.byte	0x04, 0x2f
        /*0002*/ 	.short	(.L_1 - .L_0)
	.align		4
.L_0:
        /*0004*/ 	.word	index@(_Z9CUDACountPcS_PiS0_S0_)
        /*0008*/ 	.word	0x0000000a


	//----- nvinfo : EIATTR_FRAME_SIZE
	.align		4
.L_1:
        /*000c*/ 	.byte	0x04, 0x11
        /*000e*/ 	.short	(.L_3 - .L_2)
	.align		4
.L_2:
        /*0010*/ 	.word	index@(_Z9CUDACountPcS_PiS0_S0_)
        /*0014*/ 	.word	0x00000000


	//----- nvinfo : EIATTR_MIN_STACK_SIZE
	.align		4
.L_3:
        /*0018*/ 	.byte	0x04, 0x12
        /*001a*/ 	.short	(.L_5 - .L_4)
	.align		4
.L_4:
        /*001c*/ 	.word	index@(_Z9CUDACountPcS_PiS0_S0_)
        /*0020*/ 	.word	0x00000000
.L_5:


//--------------------- .nv.compat                --------------------------
	.section	.nv.compat,"",@"SHT_CUDA_COMPAT_INFO"
	.align	4
        /*0000*/ 	.byte	0x02, 0x09, 0x00, 0x00, 0x02, 0x02, 0x01, 0x00, 0x02, 0x05, 0x05, 0x00, 0x03, 0x07, 0x01, 0x01
        /*0010*/ 	.byte	0x02, 0x03, 0x00, 0x00, 0x02, 0x06, 0x01, 0x00, 0x04, 0x0b, 0x08, 0x00, 0x09, 0x00, 0x00, 0x00
        /*0020*/ 	.byte	0x00, 0x00, 0x00, 0x00


//--------------------- .nv.info._Z9CUDACountPcS_PiS0_S0_ --------------------------
	.section	.nv.info._Z9CUDACountPcS_PiS0_S0_,"",@"SHT_CUDA_INFO"
	.sectionflags	@""
	.align	4


	//----- nvinfo : EIATTR_CUDA_API_VERSION
	.align		4
        /*0000*/ 	.byte	0x04, 0x37
        /*0002*/ 	.short	(.L_7 - .L_6)
.L_6:
        /*0004*/ 	.word	0x00000082


	//----- nvinfo : EIATTR_KPARAM_INFO
	.align		4
.L_7:
        /*0008*/ 	.byte	0x04, 0x17
        /*000a*/ 	.short	(.L_9 - .L_8)
.L_8:
        /*000c*/ 	.word	0x00000000
        /*0010*/ 	.short	0x0004
        /*0012*/ 	.short	0x0020
        /*0014*/ 	.byte	0x00, 0xf5, 0x21, 0x00


	//----- nvinfo : EIATTR_KPARAM_INFO
	.align		4
.L_9:
        /*0018*/ 	.byte	0x04, 0x17
        /*001a*/ 	.short	(.L_11 - .L_10)
.L_10:
        /*001c*/ 	.word	0x00000000
        /*0020*/ 	.short	0x0003
        /*0022*/ 	.short	0x0018
        /*0024*/ 	.byte	0x00, 0xf5, 0x21, 0x00


	//----- nvinfo : EIATTR_KPARAM_INFO
	.align		4
.L_11:
        /*0028*/ 	.byte	0x04, 0x17
        /*002a*/ 	.short	(.L_13 - .L_12)
.L_12:
        /*002c*/ 	.word	0x00000000
        /*0030*/ 	.short	0x0002
        /*0032*/ 	.short	0x0010
        /*0034*/ 	.byte	0x00, 0xf5, 0x21, 0x00


	//----- nvinfo : EIATTR_KPARAM_INFO
	.align		4
.L_13:
        /*0038*/ 	.byte	0x04, 0x17
        /*003a*/ 	.short	(.L_15 - .L_14)
.L_14:
        /*003c*/ 	.word	0x00000000
        /*0040*/ 	.short	0x0001
        /*0042*/ 	.short	0x0008
        /*0044*/ 	.byte	0x00, 0xf5, 0x21, 0x00


	//----- nvinfo : EIATTR_KPARAM_INFO
	.align		4
.L_15:
        /*0048*/ 	.byte	0x04, 0x17
        /*004a*/ 	.short	(.L_17 - .L_16)
.L_16:
        /*004c*/ 	.word	0x00000000
        /*0050*/ 	.short	0x0000
        /*0052*/ 	.short	0x0000
        /*0054*/ 	.byte	0x00, 0xf5, 0x21, 0x00


	//----- nvinfo : EIATTR_SPARSE_MMA_MASK
	.align		4
.L_17:
        /*0058*/ 	.byte	0x03, 0x50
        /*005a*/ 	.short	0x0000


	//----- nvinfo : EIATTR_MAXREG_COUNT
	.align		4
        /*005c*/ 	.byte	0x03, 0x1b
        /*005e*/ 	.short	0x00ff


	//----- nvinfo : EIATTR_MERCURY_ISA_VERSION
	.align		4
        /*0060*/ 	.byte	0x03, 0x5f
        /*0062*/ 	.short	0x0101


	//----- nvinfo : EIATTR_INT_WARP_WIDE_INSTR_OFFSETS
	.align		4
        /*0064*/ 	.byte	0x04, 0x31
        /*0066*/ 	.short	(.L_19 - .L_18)


	//   ....[0]....
.L_18:
        /*0068*/ 	.word	0x000001e0


	//----- nvinfo : EIATTR_VRC_CTA_INIT_COUNT
	.align		4
.L_19:
        /*006c*/ 	.byte	0x02, 0x4a
	.zero		1
	.zero		1


	//----- nvinfo : EIATTR_EXIT_INSTR_OFFSETS
	.align		4
        /*0070*/ 	.byte	0x04, 0x1c
        /*0072*/ 	.short	(.L_21 - .L_20)


	//   ....[0]....
.L_20:
        /*0074*/ 	.word	0x00000090


	//   ....[1]....
        /*0078*/ 	.word	0x00000190


	//   ....[2]....
        /*007c*/ 	.word	0x00000230


	//----- nvinfo : EIATTR_CBANK_PARAM_SIZE
	.align		4
.L_21:
        /*0080*/ 	.byte	0x03, 0x19
        /*0082*/ 	.short	0x0028


	//----- nvinfo : EIATTR_PARAM_CBANK
	.align		4
        /*0084*/ 	.byte	0x04, 0x0a
        /*0086*/ 	.short	(.L_23 - .L_22)
	.align		4
.L_22:
        /*0088*/ 	.word	index@(.nv.constant0._Z9CUDACountPcS_PiS0_S0_)
        /*008c*/ 	.short	0x0380
        /*008e*/ 	.short	0x0028


	//----- nvinfo : EIATTR_SW_WAR
	.align		4
.L_23:
        /*0090*/ 	.byte	0x04, 0x36
        /*0092*/ 	.short	(.L_25 - .L_24)
.L_24:
        /*0094*/ 	.word	0x00000008
.L_25:


//--------------------- .nv.callgraph             --------------------------
	.section	.nv.callgraph,"",@"SHT_CUDA_CALLGRAPH"
	.align	4
	.sectionentsize	8
	.align		4
        /*0000*/ 	.word	0x00000000
	.align		4
        /*0004*/ 	.word	0xffffffff
	.align		4
        /*0008*/ 	.word	0x00000000
	.align		4
        /*000c*/ 	.word	0xfffffffe
	.align		4
        /*0010*/ 	.word	0x00000000
	.align		4
        /*0014*/ 	.word	0xfffffffd
	.align		4
        /*0018*/ 	.word	0x00000000
	.align		4
        /*001c*/ 	.word	0xfffffffc


//--------------------- .text._Z9CUDACountPcS_PiS0_S0_ --------------------------
	.section	.text._Z9CUDACountPcS_PiS0_S0_,"ax",@progbits
	.align	128
        .global         _Z9CUDACountPcS_PiS0_S0_
        .type           _Z9CUDACountPcS_PiS0_S0_,@function
        .size           _Z9CUDACountPcS_PiS0_S0_,(.L_x_3 - _Z9CUDACountPcS_PiS0_S0_)
        .other          _Z9CUDACountPcS_PiS0_S0_,@"STO_CUDA_ENTRY STV_DEFAULT"
_Z9CUDACountPcS_PiS0_S0_:
.text._Z9CUDACountPcS_PiS0_S0_:
[----:B------:R-:W-:Y:S08]  /*0000*/  LDC R1, c[0x0][0x37c] ;  /* 0x0000df00ff017b82 */ /* 0x000ff00000000800 */
[----:B------:R-:W0:Y:S01]  /*0010*/  LDC.64 R2, c[0x0][0x398] ;  /* 0x0000e600ff027b82 */ /* 0x000e220000000a00 */
[----:B------:R-:W0:Y:S07]  /*0020*/  LDCU.64 UR6, c[0x0][0x358] ;  /* 0x00006b00ff0677ac */ /* 0x000e2e0008000a00 */
[----:B------:R-:W1:Y:S01]  /*0030*/  LDC.64 R4, c[0x0][0x390] ;  /* 0x0000e400ff047b82 */ /* 0x000e620000000a00 */
[----:B0-----:R-:W2:Y:S04]  /*0040*/  LDG.E R0, desc[UR6][R2.64] ;  /* 0x0000000602007981 */ /* 0x001ea8000c1e1900 */
[----:B-1----:R-:W3:Y:S01]  /*0050*/  LDG.E R5, desc[UR6][R4.64] ;  /* 0x0000000604057981 */ /* 0x002ee2000c1e1900 */
[----:B------:R-:W2:Y:S02]  /*0060*/  S2R R7, SR_TID.X ;  /* 0x0000000000077919 */ /* 0x000ea40000002100 */
[----:B--2---:R-:W-:-:S05]  /*0070*/  IMAD.IADD R6, R0, 0x1, R7 ;  /* 0x0000000100067824 */ /* 0x004fca00078e0207 */
[----:B---3--:R-:W-:-:S13]  /*0080*/  ISETP.GT.AND P0, PT, R6, R5, PT ;  /* 0x000000050600720c */ /* 0x008fda0003f04270 */
[----:B------:R-:W-:Y:S05]  /*0090*/  @P0 EXIT ;  /* 0x000000000000094d */ /* 0x000fea0003800000 */
[----:B------:R-:W-:-:S13]  /*00a0*/  ISETP.GE.AND P0, PT, R0, 0x1, PT ;  /* 0x000000010000780c */ /* 0x000fda0003f06270 */
[----:B------:R-:W-:Y:S05]  /*00b0*/  @!P0 BRA `(.L_x_0) ;  /* 0x0000000000408947 */ /* 0x000fea0003800000 */
[----:B------:R-:W0:Y:S01]  /*00c0*/  LDCU.128 UR12, c[0x0][0x380] ;  /* 0x00007000ff0c77ac */ /* 0x000e220008000c00 */
[----:B------:R-:W-:-:S05]  /*00d0*/  UMOV UR4, URZ ;  /* 0x000000ff00047c82 */ /* 0x000fca0008000000 */
.L_x_1:
[----:B0-----:R-:W-:Y:S02]  /*00e0*/  UIADD3 UR5, UP0, UPT, UR4, UR14, URZ ;  /* 0x0000000e04057290 */ /* 0x001fe4000ff1e0ff */
[----:B------:R-:W-:Y:S02]  /*00f0*/  VIADD R2, R7, UR4 ;  /* 0x0000000407027c36 */ /* 0x000fe40008000000 */
[----:B------:R-:W-:-:S03]  /*0100*/  UIADD3.X UR8, UPT, UPT, URZ, UR15, URZ, UP0, !UPT ;  /* 0x0000000fff087290 */ /* 0x000fc600087fe4ff */
[----:B------:R-:W-:Y:S01]  /*0110*/  IADD3 R2, P0, PT, R2, UR12, RZ ;  /* 0x0000000c02027c10 */ /* 0x000fe2000ff1e0ff */
[----:B------:R-:W-:Y:S02]  /*0120*/  IMAD.U32 R4, RZ, RZ, UR5 ;  /* 0x00000005ff047e24 */ /* 0x000fe4000f8e00ff */
[----:B------:R-:W-:Y:S02]  /*0130*/  IMAD.U32 R5, RZ, RZ, UR8 ;  /* 0x00000008ff057e24 */ /* 0x000fe4000f8e00ff */
[----:B------:R-:W-:-:S04]  /*0140*/  IMAD.X R3, RZ, RZ, UR13, P0 ;  /* 0x0000000dff037e24 */ /* 0x000fc800080e06ff */
[----:B------:R-:W2:Y:S04]  /*0150*/  LDG.E.U8 R5, desc[UR6][R4.64] ;  /* 0x0000000604057981 */ /* 0x000ea8000c1e1100 */
[----:B------:R-:W2:Y:S01]  /*0160*/  LDG.E.U8 R2, desc[UR6][R2.64] ;  /* 0x0000000602027981 */ /* 0x000ea2000c1e1100 */
[----:B------:R-:W-:Y:S01]  /*0170*/  UIADD3 UR4, UPT, UPT, UR4, 0x1, URZ ;  /* 0x0000000104047890 */ /* 0x000fe2000fffe0ff */
[----:B--2---:R-:W-:-:S13]  /*0180*/  ISETP.NE.AND P0, PT, R2, R5, PT ;  /* 0x000000050200720c */ /* 0x004fda0003f05270 */
[----:B------:R-:W-:Y:S05]  /*0190*/  @P0 EXIT ;  /* 0x000000000000094d */ /* 0x000fea0003800000 */
[----:B------:R-:W-:-:S13]  /*01a0*/  ISETP.LE.AND P0, PT, R0, UR4, PT ;  /* 0x0000000400007c0c */ /* 0x000fda000bf03270 */
[----:B------:R-:W-:Y:S05]  /*01b0*/  @!P0 BRA `(.L_x_1) ;  /* 0xfffffffc00c88947 */ /* 0x000fea000383ffff */
.L_x_0:
[----:B------:R-:W0:Y:S01]  /*01c0*/  S2R R0, SR_LANEID ;  /* 0x0000000000007919 */ /* 0x000e220000000000 */
[----:B------:R-:W1:Y:S01]  /*01d0*/  LDC.64 R2, c[0x0][0x3a0] ;  /* 0x0000e800ff027b82 */ /* 0x000e620000000a00 */
[----:B------:R-:W-:Y:S02]  /*01e0*/  VOTEU.ANY UR5, UPT, PT ;  /* 0x0000000000057886 */ /* 0x000fe400038e0100 */
[----:B------:R-:W-:Y:S02]  /*01f0*/  UFLO.U32 UR8, UR5 ;  /* 0x00000005000872bd */ /* 0x000fe400080e0000 */
[----:B------:R-:W1:Y:S04]  /*0200*/  POPC R5, UR5 ;  /* 0x0000000500057d09 */ /* 0x000e680008000000 */
[----:B0-----:R-:W-:-:S13]  /*0210*/  ISETP.EQ.U32.AND P0, PT, R0, UR8, PT ;  /* 0x0000000800007c0c */ /* 0x001fda000bf02070 */
[----:B-1----:R-:W-:Y:S01]  /*0220*/  @P0 REDG.E.ADD.STRONG.GPU desc[UR6][R2.64], R5 ;  /* 0x000000050200098e */ /* 0x002fe2000c12e106 */
[----:B------:R-:W-:Y:S05]  /*0230*/  EXIT ;  /* 0x000000000000794d */ /* 0x000fea0003800000 */
.L_x_2:
[----:B------:R-:W-:-:S00]  /*0240*/  BRA `(.L_x_2) ;  /* 0xfffffffc00fc7947 */ /* 0x000fc0000383ffff */
[----:B------:R-:W-:-:S00]  /*0250*/  NOP ;  /* 0x0000000000007918 */ /* 0x000fc00000000000 */
        /* <DEDUP_REMOVED lines=10> */
.L_x_3:


//--------------------- .nv.shared.reserved.0     --------------------------
	.section	.nv.shared.reserved.0,"aw",@nobits
	.weak		__nv_reservedSMEM_offset_0_alias
	.size		__nv_reservedSMEM_offset_0_alias, 0, 64
	.other		__nv_reservedSMEM_offset_0_alias,@"STO_CUDA_RESERVED_SHARED STV_DEFAULT"
__nv_reservedSMEM_offset_0_alias:
	.zero		0
	.zero		64


//--------------------- .nv.constant0._Z9CUDACountPcS_PiS0_S0_ --------------------------
	.section	.nv.constant0._Z9CUDACountPcS_PiS0_S0_,"a",@progbits
	.sectionflags	@""
	.align	4
.nv.constant0._Z9CUDACountPcS_PiS0_S0_:
	.zero		936


//--------------------- SYMBOLS --------------------------

	.type		.nv.reservedSmem.offset0,@object
	.size		.nv.reservedSmem.offset0,0x4
